//
// Generated by NVIDIA NVVM Compiler
//
// Compiler Build ID: CL-36424714
// Cuda compilation tools, release 13.0, V13.0.88
// Based on NVVM 20.0.0
//

.version 9.0
.target sm_100
.address_size 64

	// .globl	_Z7dkernelPjj

.visible .entry _Z7dkernelPjj(
	.param .u64 .ptr .align 1 _Z7dkernelPjj_param_0,
	.param .u32 _Z7dkernelPjj_param_1
)
{
	.reg .pred 	%p<2>;
	.reg .b32 	%r<9>;
	.reg .b64 	%rd<5>;

	ld.param.u64 	%rd1, [_Z7dkernelPjj_param_0];
	ld.param.u32 	%r1, [_Z7dkernelPjj_param_1];
	mov.u32 	%r2, %ctaid.x;
	mov.u32 	%r3, %ntid.x;
	mov.u32 	%r4, %tid.x;
	mad.lo.s32 	%r5, %r2, %r3, %r4;
	and.b32  	%r6, %r5, 1;
	setp.eq.b32 	%p1, %r6, 1;
	mul.lo.s32 	%r7, %r1, %r1;
	selp.b32 	%r8, %r5, %r7, %p1;
	cvta.to.global.u64 	%rd2, %rd1;
	mul.wide.u32 	%rd3, %r5, 4;
	add.s64 	%rd4, %rd2, %rd3;
	st.global.u32 	[%rd4], %r8;
	ret;

}


// ===== COMPILED SASS (sm_100) =====

	.target	sm_100

	.elftype	@"ET_EXEC"


//--------------------- .note.nv.tkinfo           --------------------------
	.section	.note.nv.tkinfo,"",@"SHT_NOTE"
	.sectionflags	@"SHF_NOTE_NV_TKINFO"
	.tkinfo
        /*0018*/ 	.word	0x00000002
        /*0030*/ 	.string	""
        /*0030*/ 	.string	"ptxas"
        /*0030*/ 	.string	"Cuda compilation tools, release 13.0, V13.0.88"
        /*0030*/ 	.string	"Build cuda_13.0.r13.0/compiler.36424714_0"
        /*0030*/ 	.string	"-arch sm_100 -m 64 "



//--------------------- .note.nv.cuinfo           --------------------------
	.section	.note.nv.cuinfo,"",@"SHT_NOTE"
	.sectionflags	@"SHF_NOTE_NV_CUINFO"
        /*0018*/ 	.short	0x0002
        /*001a*/ 	.short	0x0064
        /*001c*/ 	.short	0x0082
	.zero		2


//--------------------- .nv.info                  --------------------------
	.section	.nv.info,"",@"SHT_CUDA_INFO"
	.align	4


	//----- nvinfo : EIATTR_REGCOUNT
	.align		4
        /*0000*/ 	.byte	0x04, 0x2f
        /*0002*/ 	.short	(.L_1 - .L_0)
	.align		4
.L_0:
        /*0004*/ 	.word	index@(_Z7dkernelPjj)
        /*0008*/ 	.word	0x00000008


	//----- nvinfo : EIATTR_FRAME_SIZE
	.align		4
.L_1:
        /*000c*/ 	.byte	0x04, 0x11
        /*000e*/ 	.short	(.L_3 - .L_2)
	.align		4
.L_2:
        /*0010*/ 	.word	index@(_Z7dkernelPjj)
        /*0014*/ 	.word	0x00000000


	//----- nvinfo : EIATTR_MIN_STACK_SIZE
	.align		4
.L_3:
        /*0018*/ 	.byte	0x04, 0x12
        /*001a*/ 	.short	(.L_5 - .L_4)
	.align		4
.L_4:
        /*001c*/ 	.word	index@(_Z7dkernelPjj)
        /*0020*/ 	.word	0x00000000
.L_5:


//--------------------- .nv.compat                --------------------------
	.section	.nv.compat,"",@"SHT_CUDA_COMPAT_INFO"
	.align	4
        /*0000*/ 	.byte	0x02, 0x09, 0x00, 0x00, 0x02, 0x02, 0x01, 0x00, 0x02, 0x05, 0x05, 0x00, 0x03, 0x07, 0x01, 0x01
        /*0010*/ 	.byte	0x02, 0x03, 0x00, 0x00, 0x02, 0x06, 0x01, 0x00, 0x04, 0x0b, 0x08, 0x00, 0x09, 0x00, 0x00, 0x00
        /*0020*/ 	.byte	0x00, 0x00, 0x00, 0x00


//--------------------- .nv.info._Z7dkernelPjj    --------------------------
	.section	.nv.info._Z7dkernelPjj,"",@"SHT_CUDA_INFO"
	.sectionflags	@""
	.align	4


	//----- nvinfo : EIATTR_CUDA_API_VERSION
	.align		4
        /*0000*/ 	.byte	0x04, 0x37
        /*0002*/ 	.short	(.L_7 - .L_6)
.L_6:
        /*0004*/ 	.word	0x00000082


	//----- nvinfo : EIATTR_KPARAM_INFO
	.align		4
.L_7:
        /*0008*/ 	.byte	0x04, 0x17
        /*000a*/ 	.short	(.L_9 - .L_8)
.L_8:
        /*000c*/ 	.word	0x00000000
        /*0010*/ 	.short	0x0001
        /*0012*/ 	.short	0x0008
        /*0014*/ 	.byte	0x00, 0xf0, 0x11, 0x00


	//----- nvinfo : EIATTR_KPARAM_INFO
	.align		4
.L_9:
        /*0018*/ 	.byte	0x04, 0x17
        /*001a*/ 	.short	(.L_11 - .L_10)
.L_10:
        /*001c*/ 	.word	0x00000000
        /*0020*/ 	.short	0x0000
        /*0022*/ 	.short	0x0000
        /*0024*/ 	.byte	0x00, 0xf5, 0x21, 0x00


	//----- nvinfo : EIATTR_SPARSE_MMA_MASK
	.align		4
.L_11:
        /*0028*/ 	.byte	0x03, 0x50
        /*002a*/ 	.short	0x0000


	//----- nvinfo : EIATTR_MAXREG_COUNT
	.align		4
        /*002c*/ 	.byte	0x03, 0x1b
        /*002e*/ 	.short	0x00ff


	//----- nvinfo : EIATTR_MERCURY_ISA_VERSION
	.align		4
        /*0030*/ 	.byte	0x03, 0x5f
        /*0032*/ 	.short	0x0101


	//----- nvinfo : EIATTR_VRC_CTA_INIT_COUNT
	.align		4
        /*0034*/ 	.byte	0x02, 0x4a
	.zero		1
	.zero		1


	//----- nvinfo : EIATTR_EXIT_INSTR_OFFSETS
	.align		4
        /*0038*/ 	.byte	0x04, 0x1c
        /*003a*/ 	.short	(.L_13 - .L_12)


	//   ....[0]....
.L_12:
        /*003c*/ 	.word	0x000000e0


	//----- nvinfo : EIATTR_CBANK_PARAM_SIZE
	.align		4
.L_13:
        /*0040*/ 	.byte	0x03, 0x19
        /*0042*/ 	.short	0x000c


	//----- nvinfo : EIATTR_PARAM_CBANK
	.align		4
        /*0044*/ 	.byte	0x04, 0x0a
        /*0046*/ 	.short	(.L_15 - .L_14)
	.align		4
.L_14:
        /*0048*/ 	.word	index@(.nv.constant0._Z7dkernelPjj)
        /*004c*/ 	.short	0x0380
        /*004e*/ 	.short	0x000c


	//----- nvinfo : EIATTR_SW_WAR
	.align		4
.L_15:
        /*0050*/ 	.byte	0x04, 0x36
        /*0052*/ 	.short	(.L_17 - .L_16)
.L_16:
        /*0054*/ 	.word	0x00000008
.L_17:


//--------------------- .nv.callgraph             --------------------------
	.section	.nv.callgraph,"",@"SHT_CUDA_CALLGRAPH"
	.align	4
	.sectionentsize	8
	.align		4
        /*0000*/ 	.word	0x00000000
	.align		4
        /*0004*/ 	.word	0xffffffff
	.align		4
        /*0008*/ 	.word	0x00000000
	.align		4
        /*000c*/ 	.word	0xfffffffe
	.align		4
        /*0010*/ 	.word	0x00000000
	.align		4
        /*0014*/ 	.word	0xfffffffd
	.align		4
        /*0018*/ 	.word	0x00000000
	.align		4
        /*001c*/ 	.word	0xfffffffc


//--------------------- .text._Z7dkernelPjj       --------------------------
	.section	.text._Z7dkernelPjj,"ax",@progbits
	.align	128
        .global         _Z7dkernelPjj
        .type           _Z7dkernelPjj,@function
        .size           _Z7dkernelPjj,(.L_x_1 - _Z7dkernelPjj)
        .other          _Z7dkernelPjj,@"STO_CUDA_ENTRY STV_DEFAULT"
_Z7dkernelPjj:
.text._Z7dkernelPjj:
[----:B------:R-:W-:Y:S01]  /*0000*/  LDC R1, c[0x0][0x37c] ;  /* 0x0000df00ff017b82 */ /* 0x000fe20000000800 */
[----:B------:R-:W0:Y:S07]  /*0010*/  S2R R0, SR_TID.X ;  /* 0x0000000000007919 */ /* 0x000e2e0000002100 */
[----:B------:R-:W0:Y:S01]  /*0020*/  S2UR UR5, SR_CTAID.X ;  /* 0x00000000000579c3 */ /* 0x000e220000002500 */
[----:B------:R-:W1:Y:S01]  /*0030*/  LDCU UR4, c[0x0][0x388] ;  /* 0x00007100ff0477ac */ /* 0x000e620008000800 */
[----:B------:R-:W2:Y:S06]  /*0040*/  LDCU.64 UR6, c[0x0][0x358] ;  /* 0x00006b00ff0677ac */ /* 0x000eac0008000a00 */
[----:B------:R-:W0:Y:S08]  /*0050*/  LDC R5, c[0x0][0x360] ;  /* 0x0000d800ff057b82 */ /* 0x000e300000000800 */
[----:B------:R-:W3:Y:S01]  /*0060*/  LDC.64 R2, c[0x0][0x380] ;  /* 0x0000e000ff027b82 */ /* 0x000ee20000000a00 */
[----:B-1----:R-:W-:Y:S01]  /*0070*/  UIMAD UR4, UR4, UR4, URZ ;  /* 0x00000004040472a4 */ /* 0x002fe2000f8e02ff */
[----:B0-----:R-:W-:-:S05]  /*0080*/  IMAD R5, R5, UR5, R0 ;  /* 0x0000000505057c24 */ /* 0x001fca000f8e0200 */
[C---:B------:R-:W-:Y:S01]  /*0090*/  LOP3.LUT R0, R5.reuse, 0x1, RZ, 0xc0, !PT ;  /* 0x0000000105007812 */ /* 0x040fe200078ec0ff */
[----:B---3--:R-:W-:-:S03]  /*00a0*/  IMAD.WIDE.U32 R2, R5, 0x4, R2 ;  /* 0x0000000405027825 */ /* 0x008fc600078e0002 */
[----:B------:R-:W-:-:S04]  /*00b0*/  ISETP.NE.U32.AND P0, PT, R0, 0x1, PT ;  /* 0x000000010000780c */ /* 0x000fc80003f05070 */
[----:B------:R-:W-:-:S05]  /*00c0*/  SEL R5, R5, UR4, !P0 ;  /* 0x0000000405057c07 */ /* 0x000fca000c000000 */
[----:B--2---:R-:W-:Y:S01]  /*00d0*/  STG.E desc[UR6][R2.64], R5 ;  /* 0x0000000502007986 */ /* 0x004fe2000c101906 */
[----:B------:R-:W-:Y:S05]  /*00e0*/  EXIT ;  /* 0x000000000000794d */ /* 0x000fea0003800000 */
.L_x_0:
[----:B------:R-:W-:-:S00]  /*00f0*/  BRA `(.L_x_0) ;  /* 0xfffffffc00fc7947 */ /* 0x000fc0000383ffff */
[----:B------:R-:W-:-:S00]  /*0100*/  NOP ;  /* 0x0000000000007918 */ /* 0x000fc00000000000 */
[----:B------:R-:W-:-:S00]  /*0110*/  NOP ;  /* 0x0000000000007918 */ /* 0x000fc00000000000 */
[----:B------:R-:W-:-:S00]  /*0120*/  NOP ;  /* 0x0000000000007918 */ /* 0x000fc00000000000 */
[----:B------:R-:W-:-:S00]  /*0130*/  NOP ;  /* 0x0000000000007918 */ /* 0x000fc00000000000 */
[----:B------:R-:W-:-:S00]  /*0140*/  NOP ;  /* 0x0000000000007918 */ /* 0x000fc00000000000 */
[----:B------:R-:W-:-:S00]  /*0150*/  NOP ;  /* 0x0000000000007918 */ /* 0x000fc00000000000 */
[----:B------:R-:W-:-:S00]  /*0160*/  NOP ;  /* 0x0000000000007918 */ /* 0x000fc00000000000 */
[----:B------:R-:W-:-:S00]  /*0170*/  NOP ;  /* 0x0000000000007918 */ /* 0x000fc00000000000 */
.L_x_1:


//--------------------- .nv.shared.reserved.0     --------------------------
	.section	.nv.shared.reserved.0,"aw",@nobits
	.weak		__nv_reservedSMEM_offset_0_alias
	.size		__nv_reservedSMEM_offset_0_alias, 0, 64
	.other		__nv_reservedSMEM_offset_0_alias,@"STO_CUDA_RESERVED_SHARED STV_DEFAULT"
__nv_reservedSMEM_offset_0_alias:
	.zero		0
	.zero		64


//--------------------- .nv.constant0._Z7dkernelPjj --------------------------
	.section	.nv.constant0._Z7dkernelPjj,"a",@progbits
	.sectionflags	@""
	.align	4
.nv.constant0._Z7dkernelPjj:
	.zero		908


//--------------------- SYMBOLS --------------------------

	.type		.nv.reservedSmem.offset0,@object
	.size		.nv.reservedSmem.offset0,0x4
